	.headerflags	@"EF_CUDA_TEXMODE_UNIFIED EF_CUDA_64BIT_ADDRESS EF_CUDA_ACCELERATORS EF_CUDA_SM90 EF_CUDA_VIRTUAL_SM(EF_CUDA_SM90)"
	.elftype	@"ET_EXEC"


//--------------------- .nv.info                  --------------------------
	.section	.nv.info,"",@"SHT_CUDA_INFO"
	.align	4


	//----- nvinfo : EIATTR_REGCOUNT
	.align		4
        /*0000*/ 	.byte	0x04, 0x2f
        /*0002*/ 	.short	(.L_1 - .L_0)
	.align		4
.L_0:
        /*0004*/ 	.word	index@(triton_per_fused__log_softmax_convolution_37)
        /*0008*/ 	.word	0x00000019


	//----- nvinfo : EIATTR_MIN_STACK_SIZE
	.align		4
.L_1:
        /*000c*/ 	.byte	0x04, 0x12
        /*000e*/ 	.short	(.L_3 - .L_2)
	.align		4
.L_2:
        /*0010*/ 	.word	index@(triton_per_fused__log_softmax_convolution_37)
        /*0014*/ 	.word	0x00000000


	//----- nvinfo : EIATTR_FRAME_SIZE
	.align		4
.L_3:
        /*0018*/ 	.byte	0x04, 0x11
        /*001a*/ 	.short	(.L_5 - .L_4)
	.align		4
.L_4:
        /*001c*/ 	.word	index@(triton_per_fused__log_softmax_convolution_37)
        /*0020*/ 	.word	0x00000000


	//----- nvinfo : EIATTR_MIN_STACK_SIZE
	.align		4
.L_5:
        /*0024*/ 	.byte	0x04, 0x12
        /*0026*/ 	.short	(.L_7 - .L_6)
	.align		4
.L_6:
        /*0028*/ 	.word	index@(triton_per_fused__log_softmax_convolution_37)
        /*002c*/ 	.word	0x00000000
.L_7:


//--------------------- .nv.info.triton_per_fused__log_softmax_convolution_37 --------------------------
	.section	.nv.info.triton_per_fused__log_softmax_convolution_37,"",@"SHT_CUDA_INFO"
	.sectionflags	@""
	.align	4


	//----- nvinfo : EIATTR_CUDA_API_VERSION
	.align		4
        /*0000*/ 	.byte	0x04, 0x37
        /*0002*/ 	.short	(.L_9 - .L_8)
.L_8:
        /*0004*/ 	.word	0x0000007c


	//----- nvinfo : EIATTR_KPARAM_INFO
	.align		4
.L_9:
        /*0008*/ 	.byte	0x04, 0x17
        /*000a*/ 	.short	(.L_11 - .L_10)
.L_10:
        /*000c*/ 	.word	0x00000000
        /*0010*/ 	.short	0x0005
        /*0012*/ 	.short	0x0024
        /*0014*/ 	.byte	0x00, 0xf0, 0x11, 0x00


	//----- nvinfo : EIATTR_KPARAM_INFO
	.align		4
.L_11:
        /*0018*/ 	.byte	0x04, 0x17
        /*001a*/ 	.short	(.L_13 - .L_12)
.L_12:
        /*001c*/ 	.word	0x00000000
        /*0020*/ 	.short	0x0004
        /*0022*/ 	.short	0x0020
        /*0024*/ 	.byte	0x00, 0xf0, 0x11, 0x00


	//----- nvinfo : EIATTR_KPARAM_INFO
	.align		4
.L_13:
        /*0028*/ 	.byte	0x04, 0x17
        /*002a*/ 	.short	(.L_15 - .L_14)
.L_14:
        /*002c*/ 	.word	0x00000000
        /*0030*/ 	.short	0x0003
        /*0032*/ 	.short	0x0018
        /*0034*/ 	.byte	0x00, 0xf4, 0x21, 0x00


	//----- nvinfo : EIATTR_KPARAM_INFO
	.align		4
.L_15:
        /*0038*/ 	.byte	0x04, 0x17
        /*003a*/ 	.short	(.L_17 - .L_16)
.L_16:
        /*003c*/ 	.word	0x00000000
        /*0040*/ 	.short	0x0002
        /*0042*/ 	.short	0x0010
        /*0044*/ 	.byte	0x00, 0xf4, 0x21, 0x00


	//----- nvinfo : EIATTR_KPARAM_INFO
	.align		4
.L_17:
        /*0048*/ 	.byte	0x04, 0x17
        /*004a*/ 	.short	(.L_19 - .L_18)
.L_18:
        /*004c*/ 	.word	0x00000000
        /*0050*/ 	.short	0x0001
        /*0052*/ 	.short	0x0008
        /*0054*/ 	.byte	0x00, 0xf4, 0x21, 0x00


	//----- nvinfo : EIATTR_KPARAM_INFO
	.align		4
.L_19:
        /*0058*/ 	.byte	0x04, 0x17
        /*005a*/ 	.short	(.L_21 - .L_20)
.L_20:
        /*005c*/ 	.word	0x00000000
        /*0060*/ 	.short	0x0000
        /*0062*/ 	.short	0x0000
        /*0064*/ 	.byte	0x00, 0xf4, 0x21, 0x00


	//----- nvinfo : EIATTR_SPARSE_MMA_MASK
	.align		4
.L_21:
        /*0068*/ 	.byte	0x03, 0x50
        /*006a*/ 	.short	0x0000


	//----- nvinfo : EIATTR_MAXREG_COUNT
	.align		4
        /*006c*/ 	.byte	0x03, 0x1b
        /*006e*/ 	.short	0x00ff


	//----- nvinfo : EIATTR_COOP_GROUP_MASK_REGIDS
	.align		4
        /*0070*/ 	.byte	0x04, 0x29
        /*0072*/ 	.short	(.L_23 - .L_22)


	//   ....[0]....
.L_22:
        /*0074*/ 	.word	0xffffffff


	//   ....[1]....
        /*0078*/ 	.word	0xffffffff


	//   ....[2]....
        /*007c*/ 	.word	0xffffffff


	//   ....[3]....
        /*0080*/ 	.word	0xffffffff


	//   ....[4]....
        /*0084*/ 	.word	0xffffffff


	//   ....[5]....
        /*0088*/ 	.word	0xffffffff


	//   ....[6]....
        /*008c*/ 	.word	0xffffffff


	//   ....[7]....
        /*0090*/ 	.word	0xffffffff


	//   ....[8]....
        /*0094*/ 	.word	0xffffffff


	//   ....[9]....
        /*0098*/ 	.word	0xffffffff


	//   ....[10]....
        /*009c*/ 	.word	0xffffffff


	//   ....[11]....
        /*00a0*/ 	.word	0xffffffff


	//   ....[12]....
        /*00a4*/ 	.word	0xffffffff


	//   ....[13]....
        /*00a8*/ 	.word	0xffffffff


	//   ....[14]....
        /*00ac*/ 	.word	0xffffffff


	//   ....[15]....
        /*00b0*/ 	.word	0xffffffff


	//   ....[16]....
        /*00b4*/ 	.word	0xffffffff


	//   ....[17]....
        /*00b8*/ 	.word	0xffffffff


	//   ....[18]....
        /*00bc*/ 	.word	0xffffffff


	//   ....[19]....
        /*00c0*/ 	.word	0xffffffff


	//   ....[20]....
        /*00c4*/ 	.word	0xffffffff


	//   ....[21]....
        /*00c8*/ 	.word	0xffffffff


	//   ....[22]....
        /*00cc*/ 	.word	0xffffffff


	//   ....[23]....
        /*00d0*/ 	.word	0xffffffff


	//   ....[24]....
        /*00d4*/ 	.word	0xffffffff


	//   ....[25]....
        /*00d8*/ 	.word	0xffffffff


	//   ....[26]....
        /*00dc*/ 	.word	0xffffffff


	//   ....[27]....
        /*00e0*/ 	.word	0xffffffff


	//   ....[28]....
        /*00e4*/ 	.word	0xffffffff


	//   ....[29]....
        /*00e8*/ 	.word	0xffffffff


	//   ....[30]....
        /*00ec*/ 	.word	0xffffffff


	//   ....[31]....
        /*00f0*/ 	.word	0xffffffff


	//   ....[32]....
        /*00f4*/ 	.word	0xffffffff


	//   ....[33]....
        /*00f8*/ 	.word	0xffffffff


	//   ....[34]....
        /*00fc*/ 	.word	0xffffffff


	//   ....[35]....
        /*0100*/ 	.word	0xffffffff


	//   ....[36]....
        /*0104*/ 	.word	0xffffffff


	//   ....[37]....
        /*0108*/ 	.word	0xffffffff


	//   ....[38]....
        /*010c*/ 	.word	0xffffffff


	//   ....[39]....
        /*0110*/ 	.word	0xffffffff


	//----- nvinfo : EIATTR_COOP_GROUP_INSTR_OFFSETS
	.align		4
.L_23:
        /*0114*/ 	.byte	0x04, 0x28
        /*0116*/ 	.short	(.L_25 - .L_24)


	//   ....[0]....
.L_24:
        /*0118*/ 	.word	0x00000270


	//   ....[1]....
        /*011c*/ 	.word	0x000002d0


	//   ....[2]....
        /*0120*/ 	.word	0x00000300


	//   ....[3]....
        /*0124*/ 	.word	0x00000330


	//   ....[4]....
        /*0128*/ 	.word	0x000003c0


	//   ....[5]....
        /*012c*/ 	.word	0x000003f0


	//   ....[6]....
        /*0130*/ 	.word	0x00000410


	//   ....[7]....
        /*0134*/ 	.word	0x00000420


	//   ....[8]....
        /*0138*/ 	.word	0x000004a0


	//   ....[9]....
        /*013c*/ 	.word	0x000004f0


	//   ....[10]....
        /*0140*/ 	.word	0x00000510


	//   ....[11]....
        /*0144*/ 	.word	0x00000520


	//   ....[12]....
        /*0148*/ 	.word	0x000005a0


	//   ....[13]....
        /*014c*/ 	.word	0x000005f0


	//   ....[14]....
        /*0150*/ 	.word	0x00000610


	//   ....[15]....
        /*0154*/ 	.word	0x00000620


	//   ....[16]....
        /*0158*/ 	.word	0x000006a0


	//   ....[17]....
        /*015c*/ 	.word	0x00000700


	//   ....[18]....
        /*0160*/ 	.word	0x00000710


	//   ....[19]....
        /*0164*/ 	.word	0x00000720


	//   ....[20]....
        /*0168*/ 	.word	0x000009b0


	//   ....[21]....
        /*016c*/ 	.word	0x000009c0


	//   ....[22]....
        /*0170*/ 	.word	0x000009d0


	//   ....[23]....
        /*0174*/ 	.word	0x000009e0


	//   ....[24]....
        /*0178*/ 	.word	0x00000a30


	//   ....[25]....
        /*017c*/ 	.word	0x00000a40


	//   ....[26]....
        /*0180*/ 	.word	0x00000a50


	//   ....[27]....
        /*0184*/ 	.word	0x00000a60


	//   ....[28]....
        /*0188*/ 	.word	0x00000ac0


	//   ....[29]....
        /*018c*/ 	.word	0x00000ad0


	//   ....[30]....
        /*0190*/ 	.word	0x00000ae0


	//   ....[31]....
        /*0194*/ 	.word	0x00000af0


	//   ....[32]....
        /*0198*/ 	.word	0x00000b60


	//   ....[33]....
        /*019c*/ 	.word	0x00000b80


	//   ....[34]....
        /*01a0*/ 	.word	0x00000b90


	//   ....[35]....
        /*01a4*/ 	.word	0x00000ba0


	//   ....[36]....
        /*01a8*/ 	.word	0x00000c60


	//   ....[37]....
        /*01ac*/ 	.word	0x00000c70


	//   ....[38]....
        /*01b0*/ 	.word	0x00000c80


	//   ....[39]....
        /*01b4*/ 	.word	0x00000c90


	//----- nvinfo : EIATTR_EXIT_INSTR_OFFSETS
	.align		4
.L_25:
        /*01b8*/ 	.byte	0x04, 0x1c
        /*01ba*/ 	.short	(.L_27 - .L_26)


	//   ....[0]....
.L_26:
        /*01bc*/ 	.word	0x00000d90


	//   ....[1]....
        /*01c0*/ 	.word	0x00000de0


	//----- nvinfo : EIATTR_REQNTID
	.align		4
.L_27:
        /*01c4*/ 	.byte	0x04, 0x10
        /*01c6*/ 	.short	(.L_29 - .L_28)
.L_28:
        /*01c8*/ 	.word	0x00000100
        /*01cc*/ 	.word	0x00000001
        /*01d0*/ 	.word	0x00000001


	//----- nvinfo : EIATTR_CBANK_PARAM_SIZE
	.align		4
.L_29:
        /*01d4*/ 	.byte	0x03, 0x19
        /*01d6*/ 	.short	0x0028


	//----- nvinfo : EIATTR_PARAM_CBANK
	.align		4
        /*01d8*/ 	.byte	0x04, 0x0a
        /*01da*/ 	.short	(.L_31 - .L_30)
	.align		4
.L_30:
        /*01dc*/ 	.word	index@(.nv.constant0.triton_per_fused__log_softmax_convolution_37)
        /*01e0*/ 	.short	0x0210
        /*01e2*/ 	.short	0x0028


	//----- nvinfo : EIATTR_SW_WAR
	.align		4
.L_31:
        /*01e4*/ 	.byte	0x04, 0x36
        /*01e6*/ 	.short	(.L_33 - .L_32)
.L_32:
        /*01e8*/ 	.word	0x00000008
.L_33:


//--------------------- .nv.callgraph             --------------------------
	.section	.nv.callgraph,"",@"SHT_CUDA_CALLGRAPH"
	.align	4
	.sectionentsize	8
	.align		4
        /*0000*/ 	.word	0x00000000
	.align		4
        /*0004*/ 	.word	0xffffffff
	.align		4
        /*0008*/ 	.word	0x00000000
	.align		4
        /*000c*/ 	.word	0xfffffffe
	.align		4
        /*0010*/ 	.word	0x00000000
	.align		4
        /*0014*/ 	.word	0xfffffffd
	.align		4
        /*0018*/ 	.word	0x00000000
	.align		4
        /*001c*/ 	.word	0xfffffffc


//--------------------- .text.triton_per_fused__log_softmax_convolution_37 --------------------------
	.section	.text.triton_per_fused__log_softmax_convolution_37,"ax",@progbits
	.sectionflags	@"SHF_BARRIERS=1"
	.align	128
        .global         triton_per_fused__log_softmax_convolution_37
        .type           triton_per_fused__log_softmax_convolution_37,@function
        .size           triton_per_fused__log_softmax_convolution_37,(.L_x_1 - triton_per_fused__log_softmax_convolution_37)
        .other          triton_per_fused__log_softmax_convolution_37,@"STO_CUDA_ENTRY STV_DEFAULT"
triton_per_fused__log_softmax_convolution_37:
.text.triton_per_fused__log_softmax_convolution_37:
[----:B------:R-:W0:Y:S01]  /*0000*/  LDC R1, c[0x0][0x28] ;  /* 0x00000a00ff017b82 */ /* 0x000e220000000800 */
[----:B------:R-:W1:Y:S07]  /*0010*/  S2R R3, SR_TID.X ;  /* 0x0000000000037919 */ /* 0x000e6e0000002100 */
[----:B------:R-:W2:Y:S01]  /*0020*/  LDC.64 R16, c[0x0][0x218] ;  /* 0x00008600ff107b82 */ /* 0x000ea20000000a00 */
[----:B------:R-:W-:Y:S01]  /*0030*/  IMAD.MOV.U32 R4, RZ, RZ, RZ ;  /* 0x000000ffff047224 */ /* 0x000fe200078e00ff */
[----:B------:R-:W-:Y:S01]  /*0040*/  ULDC.64 UR6, c[0x0][0x208] ;  /* 0x0000820000067ab9 */ /* 0x000fe20000000a00 */
[----:B------:R-:W3:Y:S01]  /*0050*/  S2R R0, SR_CTAID.X ;  /* 0x0000000000007919 */ /* 0x000ee20000002500 */
[----:B------:R-:W-:-:S04]  /*0060*/  IMAD.MOV.U32 R8, RZ, RZ, RZ ;  /* 0x000000ffff087224 */ /* 0x000fc800078e00ff */
[----:B------:R-:W4:Y:S01]  /*0070*/  LDC.64 R6, c[0x0][0x210] ;  /* 0x00008400ff067b82 */ /* 0x000f220000000a00 */
[----:B-1----:R-:W-:Y:S02]  /*0080*/  SHF.R.U32.HI R5, RZ, 0x5, R3 ;  /* 0x00000005ff057819 */ /* 0x002fe40000011603 */
[----:B------:R-:W-:Y:S01]  /*0090*/  LOP3.LUT R2, R3, 0x1f, RZ, 0xc0, !PT ;  /* 0x0000001f03027812 */ /* 0x000fe200078ec0ff */
[----:B---3--:R-:W-:Y:S01]  /*00a0*/  IMAD.SHL.U32 R0, R0, 0x20, RZ ;  /* 0x0000002000007824 */ /* 0x008fe200078e00ff */
[----:B------:R-:W-:Y:S02]  /*00b0*/  SGXT.U32 R5, R5, 0x3 ;  /* 0x000000030505781a */ /* 0x000fe40000000000 */
[C---:B------:R-:W-:Y:S01]  /*00c0*/  ISETP.GE.U32.AND P0, PT, R2.reuse, 0x15, PT ;  /* 0x000000150200780c */ /* 0x040fe20003f06070 */
[----:B--2---:R-:W-:Y:S01]  /*00d0*/  IMAD.WIDE.U32 R16, R2, 0x4, R16 ;  /* 0x0000000402107825 */ /* 0x004fe200078e0010 */
[----:B------:R-:W-:-:S05]  /*00e0*/  LOP3.LUT R9, R0, R5, RZ, 0xfc, !PT ;  /* 0x0000000500097212 */ /* 0x000fca00078efcff */
[----:B------:R-:W-:-:S04]  /*00f0*/  IMAD R9, R9, 0x15, R2 ;  /* 0x0000001509097824 */ /* 0x000fc800078e0202 */
[----:B----4-:R-:W-:Y:S01]  /*0100*/  IMAD.WIDE R10, R9, 0x4, R6 ;  /* 0x00000004090a7825 */ /* 0x010fe200078e0206 */
[----:B------:R-:W-:Y:S01]  /*0110*/  LOP3.LUT R9, R0, 0x8, R5, 0xfe, !PT ;  /* 0x0000000800097812 */ /* 0x000fe200078efe05 */
[----:B------:R1:W2:Y:S01]  /*0120*/  @!P0 LDG.E.EL R8, desc[UR6][R16.64] ;  /* 0x0000000610088981 */ /* 0x0002a2000c2e1900 */
[----:B------:R-:W-:-:S03]  /*0130*/  LOP3.LUT R13, R0, 0x10, R5, 0xfe, !PT ;  /* 0x00000010000d7812 */ /* 0x000fc600078efe05 */
[----:B------:R2:W3:Y:S01]  /*0140*/  @!P0 LDG.E R4, desc[UR6][R10.64] ;  /* 0x000000060a048981 */ /* 0x0004e2000c1e1900 */
[--C-:B------:R-:W-:Y:S01]  /*0150*/  IMAD R15, R9, 0x15, R2.reuse ;  /* 0x00000015090f7824 */ /* 0x100fe200078e0202 */
[----:B------:R-:W-:Y:S01]  /*0160*/  LOP3.LUT R9, R0, 0x18, R5, 0xfe, !PT ;  /* 0x0000001800097812 */ /* 0x000fe200078efe05 */
[----:B------:R-:W-:Y:S02]  /*0170*/  IMAD.MOV.U32 R18, RZ, RZ, RZ ;  /* 0x000000ffff127224 */ /* 0x000fe400078e00ff */
[----:B------:R-:W-:Y:S02]  /*0180*/  IMAD R19, R13, 0x15, R2 ;  /* 0x000000150d137824 */ /* 0x000fe400078e0202 */
[----:B------:R-:W-:-:S04]  /*0190*/  IMAD.WIDE R12, R15, 0x4, R6 ;  /* 0x000000040f0c7825 */ /* 0x000fc800078e0206 */
[----:B------:R-:W-:Y:S01]  /*01a0*/  IMAD R9, R9, 0x15, R2 ;  /* 0x0000001509097824 */ /* 0x000fe200078e0202 */
[----:B------:R-:W4:Y:S01]  /*01b0*/  @!P0 LDG.E R18, desc[UR6][R12.64] ;  /* 0x000000060c128981 */ /* 0x000f22000c1e1900 */
[----:B------:R-:W-:Y:S02]  /*01c0*/  IMAD.MOV.U32 R20, RZ, RZ, RZ ;  /* 0x000000ffff147224 */ /* 0x000fe400078e00ff */
[----:B------:R-:W-:-:S04]  /*01d0*/  IMAD.WIDE R14, R19, 0x4, R6 ;  /* 0x00000004130e7825 */ /* 0x000fc800078e0206 */
[----:B-1----:R-:W-:Y:S01]  /*01e0*/  IMAD.WIDE R16, R9, 0x4, R6 ;  /* 0x0000000409107825 */ /* 0x002fe200078e0206 */
[----:B------:R-:W5:Y:S03]  /*01f0*/  @!P0 LDG.E R20, desc[UR6][R14.64] ;  /* 0x000000060e148981 */ /* 0x000f66000c1e1900 */
[----:B------:R-:W-:-:S06]  /*0200*/  IMAD.MOV.U32 R6, RZ, RZ, RZ ;  /* 0x000000ffff067224 */ /* 0x000fcc00078e00ff */
[----:B------:R-:W5:Y:S01]  /*0210*/  @!P0 LDG.E R6, desc[UR6][R16.64] ;  /* 0x0000000610068981 */ /* 0x000f62000c1e1900 */
[----:B--2---:R-:W-:Y:S02]  /*0220*/  SEL R10, R8, RZ, !P0 ;  /* 0x000000ff080a7207 */ /* 0x004fe40004000000 */
[----:B---3--:R-:W-:-:S05]  /*0230*/  SEL R7, R4, RZ, !P0 ;  /* 0x000000ff04077207 */ /* 0x008fca0004000000 */
[----:B------:R-:W-:-:S05]  /*0240*/  FADD R7, R7, R10 ;  /* 0x0000000a07077221 */ /* 0x000fca0000000000 */
[----:B------:R-:W-:Y:S02]  /*0250*/  FSEL R4, R7, -INF , !P0 ;  /* 0xff80000007047808 */ /* 0x000fe40004000000 */
[----:B----4-:R-:W-:-:S03]  /*0260*/  SEL R11, R18, RZ, !P0 ;  /* 0x000000ff120b7207 */ /* 0x010fc60004000000 */
[----:B------:R-:W1:Y:S02]  /*0270*/  SHFL.BFLY PT, R19, R4, 0x10, 0x1f ;  /* 0x0e001f0004137f89 */ /* 0x000e6400000e0000 */
[----:B------:R-:W-:Y:S01]  /*0280*/  FADD R11, R11, R10 ;  /* 0x0000000a0b0b7221 */ /* 0x000fe20000000000 */
[----:B-----5:R-:W-:-:S04]  /*0290*/  SEL R13, R20, RZ, !P0 ;  /* 0x000000ff140d7207 */ /* 0x020fc80004000000 */
[----:B------:R-:W-:Y:S01]  /*02a0*/  FSEL R8, R11, -INF , !P0 ;  /* 0xff8000000b087808 */ /* 0x000fe20004000000 */
[----:B------:R-:W-:Y:S01]  /*02b0*/  FADD R13, R13, R10 ;  /* 0x0000000a0d0d7221 */ /* 0x000fe20000000000 */
[----:B------:R-:W-:-:S03]  /*02c0*/  SEL R9, R6, RZ, !P0 ;  /* 0x000000ff06097207 */ /* 0x000fc60004000000 */
[----:B------:R-:W2:Y:S01]  /*02d0*/  SHFL.BFLY PT, R15, R8, 0x10, 0x1f ;  /* 0x0e001f00080f7f89 */ /* 0x000ea200000e0000 */
[----:B------:R-:W-:Y:S01]  /*02e0*/  FSEL R6, R13, -INF , !P0 ;  /* 0xff8000000d067808 */ /* 0x000fe20004000000 */
[----:B------:R-:W-:-:S04]  /*02f0*/  FADD R10, R9, R10 ;  /* 0x0000000a090a7221 */ /* 0x000fc80000000000 */
[----:B------:R-:W3:Y:S01]  /*0300*/  SHFL.BFLY PT, R17, R6, 0x10, 0x1f ;  /* 0x0e001f0006117f89 */ /* 0x000ee200000e0000 */
[----:B------:R-:W-:Y:S02]  /*0310*/  FSEL R9, R10, -INF , !P0 ;  /* 0xff8000000a097808 */ /* 0x000fe40004000000 */
[----:B-1----:R-:W-:-:S03]  /*0320*/  FSETP.GT.AND P3, PT, R4, R19, PT ;  /* 0x000000130400720b */ /* 0x002fc60003f64000 */
[----:B------:R-:W1:Y:S01]  /*0330*/  SHFL.BFLY PT, R12, R9, 0x10, 0x1f ;  /* 0x0e001f00090c7f89 */ /* 0x000e6200000e0000 */
[----:B------:R-:W-:Y:S02]  /*0340*/  FSETP.NAN.AND P6, PT, R8, R8, PT ;  /* 0x000000080800720b */ /* 0x000fe40003fc8000 */
[----:B------:R-:W-:Y:S02]  /*0350*/  FSETP.NAN.AND P4, PT, R4, R4, PT ;  /* 0x000000040400720b */ /* 0x000fe40003f88000 */
[----:B------:R-:W-:Y:S02]  /*0360*/  FSETP.NAN.AND P1, PT, R6, R6, PT ;  /* 0x000000060600720b */ /* 0x000fe40003f28000 */
[----:B------:R-:W-:Y:S02]  /*0370*/  FSETP.NAN.AND P2, PT, R9, R9, PT ;  /* 0x000000090900720b */ /* 0x000fe40003f48000 */
[----:B--2---:R-:W-:Y:S02]  /*0380*/  FSETP.GT.AND P5, PT, R8, R15, PT ;  /* 0x0000000f0800720b */ /* 0x004fe40003fa4000 */
[----:B------:R-:W-:-:S03]  /*0390*/  @!P3 FSEL R4, R4, R19, P4 ;  /* 0x000000130404b208 */ /* 0x000fc60002000000 */
[----:B------:R-:W-:Y:S02]  /*03a0*/  @!P6 FSEL R8, R8, R15, P5 ;  /* 0x0000000f0808e208 */ /* 0x000fe40002800000 */
[CC--:B---3--:R-:W-:Y:S01]  /*03b0*/  FSETP.GT.AND P3, PT, R6.reuse, R17.reuse, PT ;  /* 0x000000110600720b */ /* 0x0c8fe20003f64000 */
[----:B------:R-:W2:Y:S03]  /*03c0*/  SHFL.BFLY PT, R15, R4, 0x8, 0x1f ;  /* 0x0d001f00040f7f89 */ /* 0x000ea600000e0000 */
[----:B------:R-:W-:Y:S02]  /*03d0*/  @!P1 FSEL R6, R6, R17, P3 ;  /* 0x0000001106069208 */ /* 0x000fe40001800000 */
[CC--:B-1----:R-:W-:Y:S01]  /*03e0*/  FSETP.GT.AND P4, PT, R9.reuse, R12.reuse, PT ;  /* 0x0000000c0900720b */ /* 0x0c2fe20003f84000 */
[----:B------:R-:W1:Y:S03]  /*03f0*/  SHFL.BFLY PT, R17, R8, 0x8, 0x1f ;  /* 0x0d001f0008117f89 */ /* 0x000e6600000e0000 */
[----:B------:R-:W-:Y:S01]  /*0400*/  @!P2 FSEL R9, R9, R12, P4 ;  /* 0x0000000c0909a208 */ /* 0x000fe20002000000 */
[----:B------:R-:W3:Y:S04]  /*0410*/  SHFL.BFLY PT, R19, R6, 0x8, 0x1f ;  /* 0x0d001f0006137f89 */ /* 0x000ee800000e0000 */
[----:B------:R-:W4:Y:S01]  /*0420*/  SHFL.BFLY PT, R12, R9, 0x8, 0x1f ;  /* 0x0d001f00090c7f89 */ /* 0x000f2200000e0000 */
[----:B--2---:R-:W-:-:S02]  /*0430*/  FSETP.GT.AND P4, PT, R4, R15, PT ;  /* 0x0000000f0400720b */ /* 0x004fc40003f84000 */
[----:B------:R-:W-:Y:S02]  /*0440*/  FSETP.NAN.AND P5, PT, R4, R4, PT ;  /* 0x000000040400720b */ /* 0x000fe40003fa8000 */
[----:B-1----:R-:W-:Y:S02]  /*0450*/  FSETP.GT.AND P3, PT, R8, R17, PT ;  /* 0x000000110800720b */ /* 0x002fe40003f64000 */
[----:B---3--:R-:W-:-:S07]  /*0460*/  FSETP.GT.AND P1, PT, R6, R19, PT ;  /* 0x000000130600720b */ /* 0x008fce0003f24000 */
[----:B------:R-:W-:Y:S02]  /*0470*/  @!P4 FSEL R4, R4, R15, P5 ;  /* 0x0000000f0404c208 */ /* 0x000fe40002800000 */
[C---:B----4-:R-:W-:Y:S02]  /*0480*/  FSETP.GT.AND P2, PT, R9.reuse, R12, PT ;  /* 0x0000000c0900720b */ /* 0x050fe40003f44000 */
[----:B------:R-:W-:Y:S01]  /*0490*/  FSETP.NAN.AND P4, PT, R8, R8, PT ;  /* 0x000000080800720b */ /* 0x000fe20003f88000 */
[----:B------:R-:W1:Y:S01]  /*04a0*/  SHFL.BFLY PT, R15, R4, 0x4, 0x1f ;  /* 0x0c801f00040f7f89 */ /* 0x000e6200000e0000 */
[----:B------:R-:W-:Y:S02]  /*04b0*/  FSETP.NAN.AND P5, PT, R6, R6, PT ;  /* 0x000000060600720b */ /* 0x000fe40003fa8000 */
[----:B------:R-:W-:Y:S02]  /*04c0*/  @!P3 FSEL R8, R8, R17, P4 ;  /* 0x000000110808b208 */ /* 0x000fe40002000000 */
[----:B------:R-:W-:-:S02]  /*04d0*/  FSETP.NAN.AND P3, PT, R9, R9, PT ;  /* 0x000000090900720b */ /* 0x000fc40003f68000 */
[----:B------:R-:W-:Y:S01]  /*04e0*/  @!P1 FSEL R6, R6, R19, P5 ;  /* 0x0000001306069208 */ /* 0x000fe20002800000 */
[----:B------:R-:W2:Y:S02]  /*04f0*/  SHFL.BFLY PT, R17, R8, 0x4, 0x1f ;  /* 0x0c801f0008117f89 */ /* 0x000ea400000e0000 */
[----:B------:R-:W-:Y:S02]  /*0500*/  @!P2 FSEL R9, R9, R12, P3 ;  /* 0x0000000c0909a208 */ /* 0x000fe40001800000 */
[----:B------:R-:W3:Y:S04]  /*0510*/  SHFL.BFLY PT, R19, R6, 0x4, 0x1f ;  /* 0x0c801f0006137f89 */ /* 0x000ee800000e0000 */
[----:B------:R-:W4:Y:S01]  /*0520*/  SHFL.BFLY PT, R12, R9, 0x4, 0x1f ;  /* 0x0c801f00090c7f89 */ /* 0x000f2200000e0000 */
[----:B-1----:R-:W-:-:S02]  /*0530*/  FSETP.GT.AND P4, PT, R4, R15, PT ;  /* 0x0000000f0400720b */ /* 0x002fc40003f84000 */
[----:B------:R-:W-:Y:S02]  /*0540*/  FSETP.NAN.AND P5, PT, R4, R4, PT ;  /* 0x000000040400720b */ /* 0x000fe40003fa8000 */
[----:B--2---:R-:W-:Y:S02]  /*0550*/  FSETP.GT.AND P3, PT, R8, R17, PT ;  /* 0x000000110800720b */ /* 0x004fe40003f64000 */
        /* <DEDUP_REMOVED lines=24> */
[----:B------:R-:W-:-:S03]  /*06e0*/  @!P2 FSEL R6, R6, R19, P4 ;  /* 0x000000130606a208 */ /* 0x000fc60002000000 */
[----:B------:R-:W-:Y:S02]  /*06f0*/  @!P5 FSEL R9, R9, R12, P1 ;  /* 0x0000000c0909d208 */ /* 0x000fe40000800000 */
[----:B------:R-:W2:Y:S04]  /*0700*/  SHFL.BFLY PT, R19, R6, 0x1, 0x1f ;  /* 0x0c201f0006137f89 */ /* 0x000ea800000e0000 */
[----:B------:R-:W3:Y:S04]  /*0710*/  SHFL.BFLY PT, R17, R8, 0x1, 0x1f ;  /* 0x0c201f0008117f89 */ /* 0x000ee800000e0000 */
[----:B------:R-:W4:Y:S01]  /*0720*/  SHFL.BFLY PT, R12, R9, 0x1, 0x1f ;  /* 0x0c201f00090c7f89 */ /* 0x000f2200000e0000 */
[----:B-1----:R-:W-:-:S02]  /*0730*/  FSETP.GT.AND P3, PT, R4, R15, PT ;  /* 0x0000000f0400720b */ /* 0x002fc40003f64000 */
[----:B------:R-:W-:Y:S02]  /*0740*/  FSETP.NAN.AND P4, PT, R4, R4, PT ;  /* 0x000000040400720b */ /* 0x000fe40003f88000 */
[----:B--2---:R-:W-:-:S09]  /*0750*/  FSETP.GT.AND P1, PT, R6, R19, PT ;  /* 0x000000130600720b */ /* 0x004fd20003f24000 */
[----:B------:R-:W-:Y:S02]  /*0760*/  @!P3 FSEL R4, R4, R15, P4 ;  /* 0x0000000f0404b208 */ /* 0x000fe40002000000 */
[----:B---3--:R-:W-:Y:S02]  /*0770*/  FSETP.GT.AND P2, PT, R8, R17, PT ;  /* 0x000000110800720b */ /* 0x008fe40003f44000 */
[----:B----4-:R-:W-:Y:S02]  /*0780*/  FSETP.GT.AND P3, PT, R9, R12, PT ;  /* 0x0000000c0900720b */ /* 0x010fe40003f64000 */
[----:B------:R-:W-:Y:S02]  /*0790*/  FSETP.NAN.AND P5, PT, R6, R6, PT ;  /* 0x000000060600720b */ /* 0x000fe40003fa8000 */
[----:B------:R-:W-:Y:S02]  /*07a0*/  FSETP.NAN.AND P4, PT, R8, R8, PT ;  /* 0x000000080800720b */ /* 0x000fe40003f88000 */
[----:B------:R-:W-:-:S02]  /*07b0*/  @!P1 FSEL R6, R6, R19, P5 ;  /* 0x0000001306069208 */ /* 0x000fc40002800000 */
[----:B------:R-:W-:-:S03]  /*07c0*/  FSETP.NAN.AND P1, PT, R9, R9, PT ;  /* 0x000000090900720b */ /* 0x000fc60003f28000 */
[----:B------:R-:W-:Y:S02]  /*07d0*/  @!P2 FSEL R8, R8, R17, P4 ;  /* 0x000000110808a208 */ /* 0x000fe40002000000 */
[----:B------:R-:W-:Y:S01]  /*07e0*/  @!P3 FSEL R9, R9, R12, P1 ;  /* 0x0000000c0909b208 */ /* 0x000fe20000800000 */
[----:B------:R-:W-:Y:S02]  /*07f0*/  FADD R7, R7, -R4 ;  /* 0x8000000407077221 */ /* 0x000fe40000000000 */
[----:B------:R-:W-:Y:S01]  /*0800*/  FADD R11, R11, -R8 ;  /* 0x800000080b0b7221 */ /* 0x000fe20000000000 */
[----:B------:R-:W-:Y:S01]  /*0810*/  FADD R13, R13, -R6 ;  /* 0x800000060d0d7221 */ /* 0x000fe20000000000 */
[----:B------:R-:W-:Y:S01]  /*0820*/  FADD R10, R10, -R9 ;  /* 0x800000090a0a7221 */ /* 0x000fe20000000000 */
[----:B------:R-:W-:Y:S01]  /*0830*/  FMUL R7, R7, 1.4426950216293334961 ;  /* 0x3fb8aa3b07077820 */ /* 0x000fe20000400000 */
[----:B------:R-:W-:Y:S01]  /*0840*/  FMUL R11, R11, 1.4426950216293334961 ;  /* 0x3fb8aa3b0b0b7820 */ /* 0x000fe20000400000 */
[----:B------:R-:W-:Y:S01]  /*0850*/  FMUL R13, R13, 1.4426950216293334961 ;  /* 0x3fb8aa3b0d0d7820 */ /* 0x000fe20000400000 */
[----:B------:R-:W-:-:S02]  /*0860*/  FMUL R15, R10, 1.4426950216293334961 ;  /* 0x3fb8aa3b0a0f7820 */ /* 0x000fc40000400000 */
[----:B------:R-:W-:Y:S02]  /*0870*/  FSETP.GEU.AND P2, PT, R7, -126, PT ;  /* 0xc2fc00000700780b */ /* 0x000fe40003f4e000 */
[----:B------:R-:W-:Y:S02]  /*0880*/  FSETP.GEU.AND P1, PT, R11, -126, PT ;  /* 0xc2fc00000b00780b */ /* 0x000fe40003f2e000 */
[----:B------:R-:W-:Y:S02]  /*0890*/  FSETP.GEU.AND P3, PT, R13, -126, PT ;  /* 0xc2fc00000d00780b */ /* 0x000fe40003f6e000 */
[----:B------:R-:W-:-:S07]  /*08a0*/  FSETP.GEU.AND P4, PT, R15, -126, PT ;  /* 0xc2fc00000f00780b */ /* 0x000fce0003f8e000 */
[----:B------:R-:W-:Y:S02]  /*08b0*/  @!P2 FMUL R7, R7, 0.5 ;  /* 0x3f0000000707a820 */ /* 0x000fe40000400000 */
[----:B------:R-:W-:Y:S02]  /*08c0*/  @!P1 FMUL R11, R11, 0.5 ;  /* 0x3f0000000b0b9820 */ /* 0x000fe40000400000 */
[----:B------:R-:W-:Y:S02]  /*08d0*/  @!P3 FMUL R13, R13, 0.5 ;  /* 0x3f0000000d0db820 */ /* 0x000fe40000400000 */
[----:B------:R-:W-:Y:S01]  /*08e0*/  @!P4 FMUL R15, R15, 0.5 ;  /* 0x3f0000000f0fc820 */ /* 0x000fe20000400000 */
[----:B------:R-:W1:Y:S08]  /*08f0*/  MUFU.EX2 R10, R7 ;  /* 0x00000007000a7308 */ /* 0x000e700000000800 */
[----:B------:R-:W2:Y:S08]  /*0900*/  MUFU.EX2 R12, R11 ;  /* 0x0000000b000c7308 */ /* 0x000eb00000000800 */
[----:B------:R-:W3:Y:S08]  /*0910*/  MUFU.EX2 R14, R13 ;  /* 0x0000000d000e7308 */ /* 0x000ef00000000800 */
[----:B------:R-:W4:Y:S01]  /*0920*/  MUFU.EX2 R16, R15 ;  /* 0x0000000f00107308 */ /* 0x000f220000000800 */
[----:B-1----:R-:W-:Y:S01]  /*0930*/  @!P2 FMUL R10, R10, R10 ;  /* 0x0000000a0a0aa220 */ /* 0x002fe20000400000 */
[----:B--2---:R-:W-:Y:S01]  /*0940*/  @!P1 FMUL R12, R12, R12 ;  /* 0x0000000c0c0c9220 */ /* 0x004fe20000400000 */
[----:B---3--:R-:W-:-:S03]  /*0950*/  @!P3 FMUL R14, R14, R14 ;  /* 0x0000000e0e0eb220 */ /* 0x008fc60000400000 */
[----:B------:R-:W-:Y:S02]  /*0960*/  FSEL R10, R10, RZ, !P0 ;  /* 0x000000ff0a0a7208 */ /* 0x000fe40004000000 */
[----:B------:R-:W-:Y:S01]  /*0970*/  FSEL R12, R12, RZ, !P0 ;  /* 0x000000ff0c0c7208 */ /* 0x000fe20004000000 */
[----:B----4-:R-:W-:Y:S01]  /*0980*/  @!P4 FMUL R16, R16, R16 ;  /* 0x000000101010c220 */ /* 0x010fe20000400000 */
[----:B------:R-:W-:-:S04]  /*0990*/  FSEL R14, R14, RZ, !P0 ;  /* 0x000000ff0e0e7208 */ /* 0x000fc80004000000 */
[----:B------:R-:W-:Y:S01]  /*09a0*/  FSEL R16, R16, RZ, !P0 ;  /* 0x000000ff10107208 */ /* 0x000fe20004000000 */
[----:B------:R-:W1:Y:S04]  /*09b0*/  SHFL.BFLY PT, R7, R10, 0x10, 0x1f ;  /* 0x0e001f000a077f89 */ /* 0x000e6800000e0000 */
[----:B------:R-:W2:Y:S04]  /*09c0*/  SHFL.BFLY PT, R11, R12, 0x10, 0x1f ;  /* 0x0e001f000c0b7f89 */ /* 0x000ea800000e0000 */
[----:B------:R-:W3:Y:S04]  /*09d0*/  SHFL.BFLY PT, R15, R14, 0x10, 0x1f ;  /* 0x0e001f000e0f7f89 */ /* 0x000ee800000e0000 */
[----:B------:R-:W4:Y:S01]  /*09e0*/  SHFL.BFLY PT, R19, R16, 0x10, 0x1f ;  /* 0x0e001f0010137f89 */ /* 0x000f2200000e0000 */
[----:B-1----:R-:W-:Y:S01]  /*09f0*/  FADD R7, R10, R7 ;  /* 0x000000070a077221 */ /* 0x002fe20000000000 */
[----:B--2---:R-:W-:Y:S01]  /*0a00*/  FADD R13, R12, R11 ;  /* 0x0000000b0c0d7221 */ /* 0x004fe20000000000 */
[----:B---3--:R-:W-:Y:S01]  /*0a10*/  FADD R17, R14, R15 ;  /* 0x0000000f0e117221 */ /* 0x008fe20000000000 */
[----:B----4-:R-:W-:-:S02]  /*0a20*/  FADD R21, R16, R19 ;  /* 0x0000001310157221 */ /* 0x010fc40000000000 */
[----:B------:R-:W1:Y:S04]  /*0a30*/  SHFL.BFLY PT, R18, R7, 0x8, 0x1f ;  /* 0x0d001f0007127f89 */ /* 0x000e6800000e0000 */
[----:B------:R-:W2:Y:S04]  /*0a40*/  SHFL.BFLY PT, R20, R13, 0x8, 0x1f ;  /* 0x0d001f000d147f89 */ /* 0x000ea800000e0000 */
[----:B------:R-:W3:Y:S04]  /*0a50*/  SHFL.BFLY PT, R22, R17, 0x8, 0x1f ;  /* 0x0d001f0011167f89 */ /* 0x000ee800000e0000 */
[----:B------:R-:W4:Y:S01]  /*0a60*/  SHFL.BFLY PT, R10, R21, 0x8, 0x1f ;  /* 0x0d001f00150a7f89 */ /* 0x000f2200000e0000 */
[----:B------:R-:W5:Y:S01]  /*0a70*/  S2UR UR5, SR_CgaCtaId ;  /* 0x00000000000579c3 */ /* 0x000f620000008800 */
        /* <DEDUP_REMOVED lines=8> */
[----:B------:R-:W-:-:S02]  /*0b00*/  UMOV UR4, 0x400 ;  /* 0x0000040000047882 */ /* 0x000fc40000000000 */
[----:B-----5:R-:W-:Y:S01]  /*0b10*/  UPRMT UR4, UR5, 0x654, UR4 ;  /* 0x0000065405047896 */ /* 0x020fe20008000004 */
[----:B-1----:R-:W-:Y:S01]  /*0b20*/  FADD R11, R18, R11 ;  /* 0x0000000b120b7221 */ /* 0x002fe20000000000 */
[----:B--2---:R-:W-:Y:S01]  /*0b30*/  FADD R15, R20, R15 ;  /* 0x0000000f140f7221 */ /* 0x004fe20000000000 */
[----:B---3--:R-:W-:Y:S01]  /*0b40*/  FADD R19, R22, R19 ;  /* 0x0000001316137221 */ /* 0x008fe20000000000 */
[----:B----4-:R-:W-:Y:S02]  /*0b50*/  FADD R13, R16, R7 ;  /* 0x00000007100d7221 */ /* 0x010fe40000000000 */
[----:B------:R-:W1:Y:S01]  /*0b60*/  SHFL.BFLY PT, R10, R11, 0x2, 0x1f ;  /* 0x0c401f000b0a7f89 */ /* 0x000e6200000e0000 */
[----:B------:R-:W-:-:S03]  /*0b70*/  LEA R7, R5, UR4, 0x2 ;  /* 0x0000000405077c11 */ /* 0x000fc6000f8e10ff */
[----:B------:R-:W2:Y:S04]  /*0b80*/  SHFL.BFLY PT, R12, R15, 0x2, 0x1f ;  /* 0x0c401f000f0c7f89 */ /* 0x000ea800000e0000 */
[----:B------:R-:W3:Y:S04]  /*0b90*/  SHFL.BFLY PT, R14, R19, 0x2, 0x1f ;  /* 0x0c401f00130e7f89 */ /* 0x000ee800000e0000 */
[----:B------:R-:W4:Y:S04]  /*0ba0*/  SHFL.BFLY PT, R18, R13, 0x2, 0x1f ;  /* 0x0c401f000d127f89 */ /* 0x000f2800000e0000 */
[----:B------:R5:W-:Y:S04]  /*0bb0*/  STS [R7], R4 ;  /* 0x0000000407007388 */ /* 0x000be80000000800 */
[----:B------:R-:W-:Y:S04]  /*0bc0*/  STS [R7+0x20], R8 ;  /* 0x0000200807007388 */ /* 0x000fe80000000800 */
[----:B------:R-:W-:Y:S01]  /*0bd0*/  STS [R7+0x40], R6 ;  /* 0x0000400607007388 */ /* 0x000fe20000000800 */
[----:B-1----:R-:W-:Y:S01]  /*0be0*/  FADD R10, R11, R10 ;  /* 0x0000000a0b0a7221 */ /* 0x002fe20000000000 */
[----:B------:R-:W-:Y:S01]  /*0bf0*/  LEA R2, R2, UR4, 0x2 ;  /* 0x0000000402027c11 */ /* 0x000fe2000f8e10ff */
[----:B-----5:R-:W1:Y:S01]  /*0c00*/  LDC.64 R4, c[0x0][0x220] ;  /* 0x00008800ff047b82 */ /* 0x020e620000000a00 */
[----:B------:R-:W-:Y:S07]  /*0c10*/  STS [R7+0x60], R9 ;  /* 0x0000600907007388 */ /* 0x000fee0000000800 */
[----:B------:R-:W-:Y:S01]  /*0c20*/  BAR.SYNC.DEFER_BLOCKING 0x0 ;  /* 0x0000000000007b1d */ /* 0x000fe20000010000 */
[----:B--2---:R-:W-:Y:S01]  /*0c30*/  FADD R12, R15, R12 ;  /* 0x0000000c0f0c7221 */ /* 0x004fe20000000000 */
[----:B---3--:R-:W-:Y:S01]  /*0c40*/  FADD R14, R19, R14 ;  /* 0x0000000e130e7221 */ /* 0x008fe20000000000 */
[----:B----4-:R-:W-:-:S03]  /*0c50*/  FADD R18, R13, R18 ;  /* 0x000000120d127221 */ /* 0x010fc60000000000 */
[----:B------:R-:W2:Y:S04]  /*0c60*/  SHFL.BFLY PT, R13, R10, 0x1, 0x1f ;  /* 0x0c201f000a0d7f89 */ /* 0x000ea800000e0000 */
[----:B------:R-:W3:Y:S04]  /*0c70*/  SHFL.BFLY PT, R15, R12, 0x1, 0x1f ;  /* 0x0c201f000c0f7f89 */ /* 0x000ee800000e0000 */
[----:B------:R-:W4:Y:S04]  /*0c80*/  SHFL.BFLY PT, R17, R14, 0x1, 0x1f ;  /* 0x0c201f000e117f89 */ /* 0x000f2800000e0000 */
[----:B------:R-:W5:Y:S04]  /*0c90*/  SHFL.BFLY PT, R19, R18, 0x1, 0x1f ;  /* 0x0c201f0012137f89 */ /* 0x000f6800000e0000 */
[----:B------:R-:W1:Y:S01]  /*0ca0*/  LDS R11, [R2] ;  /* 0x00000000020b7984 */ /* 0x000e620000000800 */
[----:B------:R-:W-:Y:S01]  /*0cb0*/  BAR.SYNC.DEFER_BLOCKING 0x0 ;  /* 0x0000000000007b1d */ /* 0x000fe20000010000 */
[----:B------:R-:W-:-:S02]  /*0cc0*/  LOP3.LUT P0, RZ, R3, 0xe0, RZ, 0xc0, !PT ;  /* 0x000000e003ff7812 */ /* 0x000fc4000780c0ff */
[----:B------:R-:W-:Y:S01]  /*0cd0*/  LOP3.LUT R3, R0, 0x1f, R3, 0xf8, !PT ;  /* 0x0000001f00037812 */ /* 0x000fe200078ef803 */
[----:B--2---:R-:W-:Y:S01]  /*0ce0*/  FADD R0, R10, R13 ;  /* 0x0000000d0a007221 */ /* 0x004fe20000000000 */
[----:B---3--:R-:W-:Y:S01]  /*0cf0*/  FADD R6, R12, R15 ;  /* 0x0000000f0c067221 */ /* 0x008fe20000000000 */
[----:B----4-:R-:W-:Y:S01]  /*0d00*/  FADD R8, R14, R17 ;  /* 0x000000110e087221 */ /* 0x010fe20000000000 */
[----:B-----5:R-:W-:Y:S02]  /*0d10*/  FADD R16, R18, R19 ;  /* 0x0000001312107221 */ /* 0x020fe40000000000 */
[----:B------:R2:W-:Y:S04]  /*0d20*/  STS [R7], R0 ;  /* 0x0000000007007388 */ /* 0x0005e80000000800 */
[----:B------:R2:W-:Y:S04]  /*0d30*/  STS [R7+0x20], R6 ;  /* 0x0000200607007388 */ /* 0x0005e80000000800 */
[----:B------:R2:W-:Y:S04]  /*0d40*/  STS [R7+0x40], R8 ;  /* 0x0000400807007388 */ /* 0x0005e80000000800 */
[----:B------:R2:W-:Y:S01]  /*0d50*/  STS [R7+0x60], R16 ;  /* 0x0000601007007388 */ /* 0x0005e20000000800 */
[----:B-1----:R-:W-:Y:S01]  /*0d60*/  IMAD.WIDE R4, R3, 0x4, R4 ;  /* 0x0000000403047825 */ /* 0x002fe200078e0204 */
[----:B------:R-:W-:Y:S06]  /*0d70*/  BAR.SYNC.DEFER_BLOCKING 0x0 ;  /* 0x0000000000007b1d */ /* 0x000fec0000010000 */
[----:B0-----:R2:W-:Y:S01]  /*0d80*/  @!P0 STG.E desc[UR6][R4.64], R11 ;  /* 0x0000000b04008986 */ /* 0x0015e2000c101906 */
[----:B------:R-:W-:Y:S05]  /*0d90*/  @P0 EXIT ;  /* 0x000000000000094d */ /* 0x000fea0003800000 */
[----:B--2---:R-:W0:Y:S01]  /*0da0*/  LDS R7, [R2] ;  /* 0x0000000002077984 */ /* 0x004e220000000800 */
[----:B------:R-:W1:Y:S02]  /*0db0*/  LDC.64 R4, c[0x0][0x228] ;  /* 0x00008a00ff047b82 */ /* 0x000e640000000a00 */
[----:B-1----:R-:W-:-:S05]  /*0dc0*/  IMAD.WIDE R4, R3, 0x4, R4 ;  /* 0x0000000403047825 */ /* 0x002fca00078e0204 */
[----:B0-----:R-:W-:Y:S01]  /*0dd0*/  STG.E desc[UR6][R4.64], R7 ;  /* 0x0000000704007986 */ /* 0x001fe2000c101906 */
[----:B------:R-:W-:Y:S05]  /*0de0*/  EXIT ;  /* 0x000000000000794d */ /* 0x000fea0003800000 */
.L_x_0:
[----:B------:R-:W-:-:S00]  /*0df0*/  BRA `(.L_x_0) ;  /* 0xfffffffc00fc7947 */ /* 0x000fc0000383ffff */
[----:B------:R-:W-:-:S00]  /*0e00*/  NOP ;  /* 0x0000000000007918 */ /* 0x000fc00000000000 */
[----:B------:R-:W-:-:S00]  /*0e10*/  NOP ;  /* 0x0000000000007918 */ /* 0x000fc00000000000 */
[----:B------:R-:W-:-:S00]  /*0e20*/  NOP ;  /* 0x0000000000007918 */ /* 0x000fc00000000000 */
[----:B------:R-:W-:-:S00]  /*0e30*/  NOP ;  /* 0x0000000000007918 */ /* 0x000fc00000000000 */
[----:B------:R-:W-:-:S00]  /*0e40*/  NOP ;  /* 0x0000000000007918 */ /* 0x000fc00000000000 */
[----:B------:R-:W-:-:S00]  /*0e50*/  NOP ;  /* 0x0000000000007918 */ /* 0x000fc00000000000 */
[----:B------:R-:W-:-:S00]  /*0e60*/  NOP ;  /* 0x0000000000007918 */ /* 0x000fc00000000000 */
[----:B------:R-:W-:-:S00]  /*0e70*/  NOP ;  /* 0x0000000000007918 */ /* 0x000fc00000000000 */
.L_x_1:


//--------------------- .nv.shared.triton_per_fused__log_softmax_convolution_37 --------------------------
	.section	.nv.shared.triton_per_fused__log_softmax_convolution_37,"aw",@nobits
	.sectionflags	@""
	.align	16
	.zero		1024


//--------------------- .nv.constant0.triton_per_fused__log_softmax_convolution_37 --------------------------
	.section	.nv.constant0.triton_per_fused__log_softmax_convolution_37,"a",@progbits
	.sectionflags	@""
	.align	4
.nv.constant0.triton_per_fused__log_softmax_convolution_37:
	.zero		568
